//
// Generated by NVIDIA NVVM Compiler
//
// Compiler Build ID: CL-36424714
// Cuda compilation tools, release 13.0, V13.0.88
// Based on NVVM 20.0.0
//

.version 9.0
.target sm_100
.address_size 64

	// .globl	_Z11RevArrShMemPiS_
.extern .shared .align 16 .b8 s[];

.visible .entry _Z11RevArrShMemPiS_(
	.param .u64 .ptr .align 1 _Z11RevArrShMemPiS__param_0,
	.param .u64 .ptr .align 1 _Z11RevArrShMemPiS__param_1
)
{
	.reg .b32 	%r<18>;
	.reg .b64 	%rd<9>;

	ld.param.u64 	%rd1, [_Z11RevArrShMemPiS__param_0];
	ld.param.u64 	%rd2, [_Z11RevArrShMemPiS__param_1];
	cvta.to.global.u64 	%rd3, %rd1;
	cvta.to.global.u64 	%rd4, %rd2;
	mov.u32 	%r1, %ntid.x;
	mov.u32 	%r2, %ctaid.x;
	mov.u32 	%r3, %tid.x;
	mad.lo.s32 	%r4, %r1, %r2, %r3;
	mul.wide.s32 	%rd5, %r4, 4;
	add.s64 	%rd6, %rd4, %rd5;
	ld.global.u32 	%r5, [%rd6];
	not.b32 	%r6, %r3;
	add.s32 	%r7, %r1, %r6;
	shl.b32 	%r8, %r7, 2;
	mov.u32 	%r9, s;
	add.s32 	%r10, %r9, %r8;
	st.shared.u32 	[%r10], %r5;
	bar.sync 	0;
	mov.u32 	%r11, %nctaid.x;
	not.b32 	%r12, %r2;
	add.s32 	%r13, %r11, %r12;
	mad.lo.s32 	%r14, %r13, %r1, %r3;
	shl.b32 	%r15, %r3, 2;
	add.s32 	%r16, %r9, %r15;
	ld.shared.u32 	%r17, [%r16];
	mul.wide.s32 	%rd7, %r14, 4;
	add.s64 	%rd8, %rd3, %rd7;
	st.global.u32 	[%rd8], %r17;
	ret;

}
	// .globl	_Z6RevArrPiS_
.visible .entry _Z6RevArrPiS_(
	.param .u64 .ptr .align 1 _Z6RevArrPiS__param_0,
	.param .u64 .ptr .align 1 _Z6RevArrPiS__param_1
)
{
	.reg .b32 	%r<12>;
	.reg .b64 	%rd<9>;

	ld.param.u64 	%rd1, [_Z6RevArrPiS__param_0];
	ld.param.u64 	%rd2, [_Z6RevArrPiS__param_1];
	cvta.to.global.u64 	%rd3, %rd1;
	cvta.to.global.u64 	%rd4, %rd2;
	mov.u32 	%r1, %ntid.x;
	mov.u32 	%r2, %ctaid.x;
	mov.u32 	%r3, %tid.x;
	mad.lo.s32 	%r4, %r1, %r2, %r3;
	mov.u32 	%r5, %nctaid.x;
	not.b32 	%r6, %r2;
	add.s32 	%r7, %r5, %r6;
	not.b32 	%r8, %r3;
	add.s32 	%r9, %r1, %r8;
	mad.lo.s32 	%r10, %r7, %r1, %r9;
	mul.wide.s32 	%rd5, %r4, 4;
	add.s64 	%rd6, %rd4, %rd5;
	ld.global.u32 	%r11, [%rd6];
	mul.wide.s32 	%rd7, %r10, 4;
	add.s64 	%rd8, %rd3, %rd7;
	st.global.u32 	[%rd8], %r11;
	ret;

}


// ===== COMPILED SASS (sm_100) =====

	.target	sm_100

	.elftype	@"ET_EXEC"


//--------------------- .note.nv.tkinfo           --------------------------
	.section	.note.nv.tkinfo,"",@"SHT_NOTE"
	.sectionflags	@"SHF_NOTE_NV_TKINFO"
	.tkinfo
        /*0018*/ 	.word	0x00000002
        /*0030*/ 	.string	""
        /*0030*/ 	.string	"ptxas"
        /*0030*/ 	.string	"Cuda compilation tools, release 13.0, V13.0.88"
        /*0030*/ 	.string	"Build cuda_13.0.r13.0/compiler.36424714_0"
        /*0030*/ 	.string	"-arch sm_100 -m 64 "



//--------------------- .note.nv.cuinfo           --------------------------
	.section	.note.nv.cuinfo,"",@"SHT_NOTE"
	.sectionflags	@"SHF_NOTE_NV_CUINFO"
        /*0018*/ 	.short	0x0002
        /*001a*/ 	.short	0x0064
        /*001c*/ 	.short	0x0082
	.zero		2


//--------------------- .nv.info                  --------------------------
	.section	.nv.info,"",@"SHT_CUDA_INFO"
	.align	4


	//----- nvinfo : EIATTR_REGCOUNT
	.align		4
        /*0000*/ 	.byte	0x04, 0x2f
        /*0002*/ 	.short	(.L_1 - .L_0)
	.align		4
.L_0:
        /*0004*/ 	.word	index@(_Z11RevArrShMemPiS_)
        /*0008*/ 	.word	0x0000000c


	//----- nvinfo : EIATTR_FRAME_SIZE
	.align		4
.L_1:
        /*000c*/ 	.byte	0x04, 0x11
        /*000e*/ 	.short	(.L_3 - .L_2)
	.align		4
.L_2:
        /*0010*/ 	.word	index@(_Z11RevArrShMemPiS_)
        /*0014*/ 	.word	0x00000000


	//----- nvinfo : EIATTR_REGCOUNT
	.align		4
.L_3:
        /*0018*/ 	.byte	0x04, 0x2f
        /*001a*/ 	.short	(.L_5 - .L_4)
	.align		4
.L_4:
        /*001c*/ 	.word	index@(_Z6RevArrPiS_)
        /*0020*/ 	.word	0x0000000a


	//----- nvinfo : EIATTR_FRAME_SIZE
	.align		4
.L_5:
        /*0024*/ 	.byte	0x04, 0x11
        /*0026*/ 	.short	(.L_7 - .L_6)
	.align		4
.L_6:
        /*0028*/ 	.word	index@(_Z6RevArrPiS_)
        /*002c*/ 	.word	0x00000000


	//----- nvinfo : EIATTR_MIN_STACK_SIZE
	.align		4
.L_7:
        /*0030*/ 	.byte	0x04, 0x12
        /*0032*/ 	.short	(.L_9 - .L_8)
	.align		4
.L_8:
        /*0034*/ 	.word	index@(_Z6RevArrPiS_)
        /*0038*/ 	.word	0x00000000


	//----- nvinfo : EIATTR_MIN_STACK_SIZE
	.align		4
.L_9:
        /*003c*/ 	.byte	0x04, 0x12
        /*003e*/ 	.short	(.L_11 - .L_10)
	.align		4
.L_10:
        /*0040*/ 	.word	index@(_Z11RevArrShMemPiS_)
        /*0044*/ 	.word	0x00000000
.L_11:


//--------------------- .nv.compat                --------------------------
	.section	.nv.compat,"",@"SHT_CUDA_COMPAT_INFO"
	.align	4
        /*0000*/ 	.byte	0x02, 0x09, 0x00, 0x00, 0x02, 0x02, 0x01, 0x00, 0x02, 0x05, 0x05, 0x00, 0x03, 0x07, 0x01, 0x01
        /*0010*/ 	.byte	0x02, 0x03, 0x00, 0x00, 0x02, 0x06, 0x01, 0x00, 0x04, 0x0b, 0x08, 0x00, 0x09, 0x00, 0x00, 0x00
        /*0020*/ 	.byte	0x00, 0x00, 0x00, 0x00


//--------------------- .nv.info._Z6RevArrPiS_    --------------------------
	.section	.nv.info._Z6RevArrPiS_,"",@"SHT_CUDA_INFO"
	.sectionflags	@""
	.align	4


	//----- nvinfo : EIATTR_CUDA_API_VERSION
	.align		4
        /*0000*/ 	.byte	0x04, 0x37
        /*0002*/ 	.short	(.L_13 - .L_12)
.L_12:
        /*0004*/ 	.word	0x00000082


	//----- nvinfo : EIATTR_KPARAM_INFO
	.align		4
.L_13:
        /*0008*/ 	.byte	0x04, 0x17
        /*000a*/ 	.short	(.L_15 - .L_14)
.L_14:
        /*000c*/ 	.word	0x00000000
        /*0010*/ 	.short	0x0001
        /*0012*/ 	.short	0x0008
        /*0014*/ 	.byte	0x00, 0xf5, 0x21, 0x00


	//----- nvinfo : EIATTR_KPARAM_INFO
	.align		4
.L_15:
        /*0018*/ 	.byte	0x04, 0x17
        /*001a*/ 	.short	(.L_17 - .L_16)
.L_16:
        /*001c*/ 	.word	0x00000000
        /*0020*/ 	.short	0x0000
        /*0022*/ 	.short	0x0000
        /*0024*/ 	.byte	0x00, 0xf5, 0x21, 0x00


	//----- nvinfo : EIATTR_SPARSE_MMA_MASK
	.align		4
.L_17:
        /*0028*/ 	.byte	0x03, 0x50
        /*002a*/ 	.short	0x0000


	//----- nvinfo : EIATTR_MAXREG_COUNT
	.align		4
        /*002c*/ 	.byte	0x03, 0x1b
        /*002e*/ 	.short	0x00ff


	//----- nvinfo : EIATTR_MERCURY_ISA_VERSION
	.align		4
        /*0030*/ 	.byte	0x03, 0x5f
        /*0032*/ 	.short	0x0101


	//----- nvinfo : EIATTR_VRC_CTA_INIT_COUNT
	.align		4
        /*0034*/ 	.byte	0x02, 0x4a
	.zero		1
	.zero		1


	//----- nvinfo : EIATTR_EXIT_INSTR_OFFSETS
	.align		4
        /*0038*/ 	.byte	0x04, 0x1c
        /*003a*/ 	.short	(.L_19 - .L_18)


	//   ....[0]....
.L_18:
        /*003c*/ 	.word	0x00000120


	//----- nvinfo : EIATTR_CBANK_PARAM_SIZE
	.align		4
.L_19:
        /*0040*/ 	.byte	0x03, 0x19
        /*0042*/ 	.short	0x0010


	//----- nvinfo : EIATTR_PARAM_CBANK
	.align		4
        /*0044*/ 	.byte	0x04, 0x0a
        /*0046*/ 	.short	(.L_21 - .L_20)
	.align		4
.L_20:
        /*0048*/ 	.word	index@(.nv.constant0._Z6RevArrPiS_)
        /*004c*/ 	.short	0x0380
        /*004e*/ 	.short	0x0010


	//----- nvinfo : EIATTR_SW_WAR
	.align		4
.L_21:
        /*0050*/ 	.byte	0x04, 0x36
        /*0052*/ 	.short	(.L_23 - .L_22)
.L_22:
        /*0054*/ 	.word	0x00000008
.L_23:


//--------------------- .nv.info._Z11RevArrShMemPiS_ --------------------------
	.section	.nv.info._Z11RevArrShMemPiS_,"",@"SHT_CUDA_INFO"
	.sectionflags	@""
	.align	4


	//----- nvinfo : EIATTR_CUDA_API_VERSION
	.align		4
        /*0000*/ 	.byte	0x04, 0x37
        /*0002*/ 	.short	(.L_25 - .L_24)
.L_24:
        /*0004*/ 	.word	0x00000082


	//----- nvinfo : EIATTR_KPARAM_INFO
	.align		4
.L_25:
        /*0008*/ 	.byte	0x04, 0x17
        /*000a*/ 	.short	(.L_27 - .L_26)
.L_26:
        /*000c*/ 	.word	0x00000000
        /*0010*/ 	.short	0x0001
        /*0012*/ 	.short	0x0008
        /*0014*/ 	.byte	0x00, 0xf5, 0x21, 0x00


	//----- nvinfo : EIATTR_KPARAM_INFO
	.align		4
.L_27:
        /*0018*/ 	.byte	0x04, 0x17
        /*001a*/ 	.short	(.L_29 - .L_28)
.L_28:
        /*001c*/ 	.word	0x00000000
        /*0020*/ 	.short	0x0000
        /*0022*/ 	.short	0x0000
        /*0024*/ 	.byte	0x00, 0xf5, 0x21, 0x00


	//----- nvinfo : EIATTR_SPARSE_MMA_MASK
	.align		4
.L_29:
        /*0028*/ 	.byte	0x03, 0x50
        /*002a*/ 	.short	0x0000


	//----- nvinfo : EIATTR_MAXREG_COUNT
	.align		4
        /*002c*/ 	.byte	0x03, 0x1b
        /*002e*/ 	.short	0x00ff


	//----- nvinfo : EIATTR_NUM_BARRIERS
	.align		4
        /*0030*/ 	.byte	0x02, 0x4c
        /*0032*/ 	.byte	0x01
	.zero		1


	//----- nvinfo : EIATTR_MERCURY_ISA_VERSION
	.align		4
        /*0034*/ 	.byte	0x03, 0x5f
        /*0036*/ 	.short	0x0101


	//----- nvinfo : EIATTR_VRC_CTA_INIT_COUNT
	.align		4
        /*0038*/ 	.byte	0x02, 0x4a
	.zero		1
	.zero		1


	//----- nvinfo : EIATTR_EXIT_INSTR_OFFSETS
	.align		4
        /*003c*/ 	.byte	0x04, 0x1c
        /*003e*/ 	.short	(.L_31 - .L_30)


	//   ....[0]....
.L_30:
        /*0040*/ 	.word	0x000001a0


	//----- nvinfo : EIATTR_CBANK_PARAM_SIZE
	.align		4
.L_31:
        /*0044*/ 	.byte	0x03, 0x19
        /*0046*/ 	.short	0x0010


	//----- nvinfo : EIATTR_PARAM_CBANK
	.align		4
        /*0048*/ 	.byte	0x04, 0x0a
        /*004a*/ 	.short	(.L_33 - .L_32)
	.align		4
.L_32:
        /*004c*/ 	.word	index@(.nv.constant0._Z11RevArrShMemPiS_)
        /*0050*/ 	.short	0x0380
        /*0052*/ 	.short	0x0010


	//----- nvinfo : EIATTR_SW_WAR
	.align		4
.L_33:
        /*0054*/ 	.byte	0x04, 0x36
        /*0056*/ 	.short	(.L_35 - .L_34)
.L_34:
        /*0058*/ 	.word	0x00000008
.L_35:


//--------------------- .nv.callgraph             --------------------------
	.section	.nv.callgraph,"",@"SHT_CUDA_CALLGRAPH"
	.align	4
	.sectionentsize	8
	.align		4
        /*0000*/ 	.word	0x00000000
	.align		4
        /*0004*/ 	.word	0xffffffff
	.align		4
        /*0008*/ 	.word	0x00000000
	.align		4
        /*000c*/ 	.word	0xfffffffe
	.align		4
        /*0010*/ 	.word	0x00000000
	.align		4
        /*0014*/ 	.word	0xfffffffd
	.align		4
        /*0018*/ 	.word	0x00000000
	.align		4
        /*001c*/ 	.word	0xfffffffc


//--------------------- .text._Z6RevArrPiS_       --------------------------
	.section	.text._Z6RevArrPiS_,"ax",@progbits
	.align	128
        .global         _Z6RevArrPiS_
        .type           _Z6RevArrPiS_,@function
        .size           _Z6RevArrPiS_,(.L_x_2 - _Z6RevArrPiS_)
        .other          _Z6RevArrPiS_,@"STO_CUDA_ENTRY STV_DEFAULT"
_Z6RevArrPiS_:
.text._Z6RevArrPiS_:
[----:B------:R-:W-:Y:S01]  /*0000*/  LDC R1, c[0x0][0x37c] ;  /* 0x0000df00ff017b82 */ /* 0x000fe20000000800 */
[----:B------:R-:W0:Y:S07]  /*0010*/  S2R R0, SR_CTAID.X ;  /* 0x0000000000007919 */ /* 0x000e2e0000002500 */
[----:B------:R-:W1:Y:S01]  /*0020*/  LDC.64 R2, c[0x0][0x388] ;  /* 0x0000e200ff027b82 */ /* 0x000e620000000a00 */
[----:B------:R-:W0:Y:S01]  /*0030*/  LDCU UR6, c[0x0][0x360] ;  /* 0x00006c00ff0677ac */ /* 0x000e220008000800 */
[----:B------:R-:W0:Y:S01]  /*0040*/  S2R R7, SR_TID.X ;  /* 0x0000000000077919 */ /* 0x000e220000002100 */
[----:B------:R-:W2:Y:S01]  /*0050*/  LDCU.64 UR4, c[0x0][0x358] ;  /* 0x00006b00ff0477ac */ /* 0x000ea20008000a00 */
[----:B0-----:R-:W-:-:S04]  /*0060*/  IMAD R5, R0, UR6, R7 ;  /* 0x0000000600057c24 */ /* 0x001fc8000f8e0207 */
[----:B-1----:R-:W-:Y:S01]  /*0070*/  IMAD.WIDE R2, R5, 0x4, R2 ;  /* 0x0000000405027825 */ /* 0x002fe200078e0202 */
[----:B------:R-:W0:Y:S01]  /*0080*/  LDCU UR7, c[0x0][0x370] ;  /* 0x00006e00ff0777ac */ /* 0x000e220008000800 */
[----:B------:R-:W1:Y:S04]  /*0090*/  LDC.64 R4, c[0x0][0x380] ;  /* 0x0000e000ff047b82 */ /* 0x000e680000000a00 */
[----:B--2---:R-:W2:Y:S01]  /*00a0*/  LDG.E R3, desc[UR4][R2.64] ;  /* 0x0000000402037981 */ /* 0x004ea2000c1e1900 */
[----:B------:R-:W-:Y:S02]  /*00b0*/  LOP3.LUT R0, RZ, R0, RZ, 0x33, !PT ;  /* 0x00000000ff007212 */ /* 0x000fe400078e33ff */
[----:B------:R-:W-:-:S04]  /*00c0*/  LOP3.LUT R6, RZ, R7, RZ, 0x33, !PT ;  /* 0x00000007ff067212 */ /* 0x000fc800078e33ff */
[----:B------:R-:W-:Y:S02]  /*00d0*/  IADD3 R7, PT, PT, R6, UR6, RZ ;  /* 0x0000000606077c10 */ /* 0x000fe4000fffe0ff */
[----:B0-----:R-:W-:-:S05]  /*00e0*/  IADD3 R0, PT, PT, R0, UR7, RZ ;  /* 0x0000000700007c10 */ /* 0x001fca000fffe0ff */
[----:B------:R-:W-:-:S04]  /*00f0*/  IMAD R7, R0, UR6, R7 ;  /* 0x0000000600077c24 */ /* 0x000fc8000f8e0207 */
[----:B-1----:R-:W-:-:S05]  /*0100*/  IMAD.WIDE R4, R7, 0x4, R4 ;  /* 0x0000000407047825 */ /* 0x002fca00078e0204 */
[----:B--2---:R-:W-:Y:S01]  /*0110*/  STG.E desc[UR4][R4.64], R3 ;  /* 0x0000000304007986 */ /* 0x004fe2000c101904 */
[----:B------:R-:W-:Y:S05]  /*0120*/  EXIT ;  /* 0x000000000000794d */ /* 0x000fea0003800000 */
.L_x_0:
[----:B------:R-:W-:-:S00]  /*0130*/  BRA `(.L_x_0) ;  /* 0xfffffffc00fc7947 */ /* 0x000fc0000383ffff */
[----:B------:R-:W-:-:S00]  /*0140*/  NOP ;  /* 0x0000000000007918 */ /* 0x000fc00000000000 */
        /* <DEDUP_REMOVED lines=11> */
.L_x_2:


//--------------------- .text._Z11RevArrShMemPiS_ --------------------------
	.section	.text._Z11RevArrShMemPiS_,"ax",@progbits
	.align	128
        .global         _Z11RevArrShMemPiS_
        .type           _Z11RevArrShMemPiS_,@function
        .size           _Z11RevArrShMemPiS_,(.L_x_3 - _Z11RevArrShMemPiS_)
        .other          _Z11RevArrShMemPiS_,@"STO_CUDA_ENTRY STV_DEFAULT"
_Z11RevArrShMemPiS_:
.text._Z11RevArrShMemPiS_:
[----:B------:R-:W-:Y:S01]  /*0000*/  LDC R1, c[0x0][0x37c] ;  /* 0x0000df00ff017b82 */ /* 0x000fe20000000800 */
[----:B------:R-:W0:Y:S07]  /*0010*/  S2R R7, SR_CTAID.X ;  /* 0x0000000000077919 */ /* 0x000e2e0000002500 */
[----:B------:R-:W1:Y:S01]  /*0020*/  LDC.64 R2, c[0x0][0x388] ;  /* 0x0000e200ff027b82 */ /* 0x000e620000000a00 */
[----:B------:R-:W0:Y:S01]  /*0030*/  LDCU UR8, c[0x0][0x360] ;  /* 0x00006c00ff0877ac */ /* 0x000e220008000800 */
[----:B------:R-:W0:Y:S01]  /*0040*/  S2R R8, SR_TID.X ;  /* 0x0000000000087919 */ /* 0x000e220000002100 */
[----:B------:R-:W2:Y:S01]  /*0050*/  LDCU.64 UR6, c[0x0][0x358] ;  /* 0x00006b00ff0677ac */ /* 0x000ea20008000a00 */
[----:B0-----:R-:W-:-:S04]  /*0060*/  IMAD R5, R7, UR8, R8 ;  /* 0x0000000807057c24 */ /* 0x001fc8000f8e0208 */
[----:B-1----:R-:W-:-:S05]  /*0070*/  IMAD.WIDE R2, R5, 0x4, R2 ;  /* 0x0000000405027825 */ /* 0x002fca00078e0202 */
[----:B--2---:R0:W2:Y:S01]  /*0080*/  LDG.E R0, desc[UR6][R2.64] ;  /* 0x0000000602007981 */ /* 0x0040a2000c1e1900 */
[----:B------:R-:W1:Y:S01]  /*0090*/  S2UR UR5, SR_CgaCtaId ;  /* 0x00000000000579c3 */ /* 0x000e620000008800 */
[----:B------:R-:W-:Y:S01]  /*00a0*/  UMOV UR4, 0x400 ;  /* 0x0000040000047882 */ /* 0x000fe20000000000 */
[----:B------:R-:W-:-:S04]  /*00b0*/  LOP3.LUT R4, RZ, R8, RZ, 0x33, !PT ;  /* 0x00000008ff047212 */ /* 0x000fc800078e33ff */
[----:B------:R-:W-:Y:S02]  /*00c0*/  IADD3 R4, PT, PT, R4, UR8, RZ ;  /* 0x0000000804047c10 */ /* 0x000fe4000fffe0ff */
[----:B0-----:R-:W0:Y:S01]  /*00d0*/  LDC.64 R2, c[0x0][0x380] ;  /* 0x0000e000ff027b82 */ /* 0x001e220000000a00 */
[----:B-1----:R-:W-:-:S06]  /*00e0*/  ULEA UR4, UR5, UR4, 0x18 ;  /* 0x0000000405047291 */ /* 0x002fcc000f8ec0ff */
[----:B------:R-:W-:Y:S02]  /*00f0*/  LEA R5, R4, UR4, 0x2 ;  /* 0x0000000404057c11 */ /* 0x000fe4000f8e10ff */
[----:B------:R-:W-:Y:S02]  /*0100*/  LEA R6, R8, UR4, 0x2 ;  /* 0x0000000408067c11 */ /* 0x000fe4000f8e10ff */
[----:B------:R-:W-:Y:S01]  /*0110*/  LOP3.LUT R4, RZ, R7, RZ, 0x33, !PT ;  /* 0x00000007ff047212 */ /* 0x000fe200078e33ff */
[----:B------:R-:W1:Y:S03]  /*0120*/  LDCU UR4, c[0x0][0x370] ;  /* 0x00006e00ff0477ac */ /* 0x000e660008000800 */
[----:B-1----:R-:W-:-:S05]  /*0130*/  IADD3 R4, PT, PT, R4, UR4, RZ ;  /* 0x0000000404047c10 */ /* 0x002fca000fffe0ff */
[----:B------:R-:W-:-:S04]  /*0140*/  IMAD R7, R4, UR8, R8 ;  /* 0x0000000804077c24 */ /* 0x000fc8000f8e0208 */
[----:B0-----:R-:W-:Y:S01]  /*0150*/  IMAD.WIDE R2, R7, 0x4, R2 ;  /* 0x0000000407027825 */ /* 0x001fe200078e0202 */
[----:B--2---:R-:W-:Y:S01]  /*0160*/  STS [R5], R0 ;  /* 0x0000000005007388 */ /* 0x004fe20000000800 */
[----:B------:R-:W-:Y:S06]  /*0170*/  BAR.SYNC.DEFER_BLOCKING 0x0 ;  /* 0x0000000000007b1d */ /* 0x000fec0000010000 */
[----:B------:R-:W0:Y:S04]  /*0180*/  LDS R9, [R6] ;  /* 0x0000000006097984 */ /* 0x000e280000000800 */
[----:B0-----:R-:W-:Y:S01]  /*0190*/  STG.E desc[UR6][R2.64], R9 ;  /* 0x0000000902007986 */ /* 0x001fe2000c101906 */
[----:B------:R-:W-:Y:S05]  /*01a0*/  EXIT ;  /* 0x000000000000794d */ /* 0x000fea0003800000 */
.L_x_1:
        /* <DEDUP_REMOVED lines=13> */
.L_x_3:


//--------------------- .nv.shared._Z6RevArrPiS_  --------------------------
	.section	.nv.shared._Z6RevArrPiS_,"aw",@nobits
	.sectionflags	@""
	.align	16
	.zero		1024


//--------------------- .nv.shared.reserved.0     --------------------------
	.section	.nv.shared.reserved.0,"aw",@nobits
	.weak		__nv_reservedSMEM_offset_0_alias
	.size		__nv_reservedSMEM_offset_0_alias, 0, 64
	.other		__nv_reservedSMEM_offset_0_alias,@"STO_CUDA_RESERVED_SHARED STV_DEFAULT"
__nv_reservedSMEM_offset_0_alias:
	.zero		0
	.zero		64


//--------------------- .nv.shared._Z11RevArrShMemPiS_ --------------------------
	.section	.nv.shared._Z11RevArrShMemPiS_,"aw",@nobits
	.sectionflags	@""
	.align	16
	.zero		1024


//--------------------- .nv.constant0._Z6RevArrPiS_ --------------------------
	.section	.nv.constant0._Z6RevArrPiS_,"a",@progbits
	.sectionflags	@""
	.align	4
.nv.constant0._Z6RevArrPiS_:
	.zero		912


//--------------------- .nv.constant0._Z11RevArrShMemPiS_ --------------------------
	.section	.nv.constant0._Z11RevArrShMemPiS_,"a",@progbits
	.sectionflags	@""
	.align	4
.nv.constant0._Z11RevArrShMemPiS_:
	.zero		912


//--------------------- SYMBOLS --------------------------

	.type		.nv.reservedSmem.offset0,@object
	.size		.nv.reservedSmem.offset0,0x4
	.type		.nv.reservedSmem.cap,@object
	.size		.nv.reservedSmem.cap,0x4
